	.headerflags	@"EF_CUDA_TEXMODE_UNIFIED EF_CUDA_64BIT_ADDRESS EF_CUDA_ACCELERATORS EF_CUDA_SM90 EF_CUDA_VIRTUAL_SM(EF_CUDA_SM90)"
	.elftype	@"ET_EXEC"


//--------------------- .nv.info                  --------------------------
	.section	.nv.info,"",@"SHT_CUDA_INFO"
	.align	4


	//----- nvinfo : EIATTR_REGCOUNT
	.align		4
        /*0000*/ 	.byte	0x04, 0x2f
        /*0002*/ 	.short	(.L_1 - .L_0)
	.align		4
.L_0:
        /*0004*/ 	.word	index@(triton_poi_fused_native_layer_norm_10)
        /*0008*/ 	.word	0x00000018


	//----- nvinfo : EIATTR_MIN_STACK_SIZE
	.align		4
.L_1:
        /*000c*/ 	.byte	0x04, 0x12
        /*000e*/ 	.short	(.L_3 - .L_2)
	.align		4
.L_2:
        /*0010*/ 	.word	index@(triton_poi_fused_native_layer_norm_10)
        /*0014*/ 	.word	0x00000000


	//----- nvinfo : EIATTR_FRAME_SIZE
	.align		4
.L_3:
        /*0018*/ 	.byte	0x04, 0x11
        /*001a*/ 	.short	(.L_5 - .L_4)
	.align		4
.L_4:
        /*001c*/ 	.word	index@(triton_poi_fused_native_layer_norm_10)
        /*0020*/ 	.word	0x00000000


	//----- nvinfo : EIATTR_MIN_STACK_SIZE
	.align		4
.L_5:
        /*0024*/ 	.byte	0x04, 0x12
        /*0026*/ 	.short	(.L_7 - .L_6)
	.align		4
.L_6:
        /*0028*/ 	.word	index@(triton_poi_fused_native_layer_norm_10)
        /*002c*/ 	.word	0x00000000
.L_7:


//--------------------- .nv.info.triton_poi_fused_native_layer_norm_10 --------------------------
	.section	.nv.info.triton_poi_fused_native_layer_norm_10,"",@"SHT_CUDA_INFO"
	.sectionflags	@""
	.align	4


	//----- nvinfo : EIATTR_CUDA_API_VERSION
	.align		4
        /*0000*/ 	.byte	0x04, 0x37
        /*0002*/ 	.short	(.L_9 - .L_8)
.L_8:
        /*0004*/ 	.word	0x0000007c


	//----- nvinfo : EIATTR_KPARAM_INFO
	.align		4
.L_9:
        /*0008*/ 	.byte	0x04, 0x17
        /*000a*/ 	.short	(.L_11 - .L_10)
.L_10:
        /*000c*/ 	.word	0x00000000
        /*0010*/ 	.short	0x0006
        /*0012*/ 	.short	0x0030
        /*0014*/ 	.byte	0x00, 0xf0, 0x11, 0x00


	//----- nvinfo : EIATTR_KPARAM_INFO
	.align		4
.L_11:
        /*0018*/ 	.byte	0x04, 0x17
        /*001a*/ 	.short	(.L_13 - .L_12)
.L_12:
        /*001c*/ 	.word	0x00000000
        /*0020*/ 	.short	0x0005
        /*0022*/ 	.short	0x0028
        /*0024*/ 	.byte	0x00, 0xf4, 0x21, 0x00


	//----- nvinfo : EIATTR_KPARAM_INFO
	.align		4
.L_13:
        /*0028*/ 	.byte	0x04, 0x17
        /*002a*/ 	.short	(.L_15 - .L_14)
.L_14:
        /*002c*/ 	.word	0x00000000
        /*0030*/ 	.short	0x0004
        /*0032*/ 	.short	0x0020
        /*0034*/ 	.byte	0x00, 0xf4, 0x21, 0x00


	//----- nvinfo : EIATTR_KPARAM_INFO
	.align		4
.L_15:
        /*0038*/ 	.byte	0x04, 0x17
        /*003a*/ 	.short	(.L_17 - .L_16)
.L_16:
        /*003c*/ 	.word	0x00000000
        /*0040*/ 	.short	0x0003
        /*0042*/ 	.short	0x0018
        /*0044*/ 	.byte	0x00, 0xf4, 0x21, 0x00


	//----- nvinfo : EIATTR_KPARAM_INFO
	.align		4
.L_17:
        /*0048*/ 	.byte	0x04, 0x17
        /*004a*/ 	.short	(.L_19 - .L_18)
.L_18:
        /*004c*/ 	.word	0x00000000
        /*0050*/ 	.short	0x0002
        /*0052*/ 	.short	0x0010
        /*0054*/ 	.byte	0x00, 0xf4, 0x21, 0x00


	//----- nvinfo : EIATTR_KPARAM_INFO
	.align		4
.L_19:
        /*0058*/ 	.byte	0x04, 0x17
        /*005a*/ 	.short	(.L_21 - .L_20)
.L_20:
        /*005c*/ 	.word	0x00000000
        /*0060*/ 	.short	0x0001
        /*0062*/ 	.short	0x0008
        /*0064*/ 	.byte	0x00, 0xf4, 0x21, 0x00


	//----- nvinfo : EIATTR_KPARAM_INFO
	.align		4
.L_21:
        /*0068*/ 	.byte	0x04, 0x17
        /*006a*/ 	.short	(.L_23 - .L_22)
.L_22:
        /*006c*/ 	.word	0x00000000
        /*0070*/ 	.short	0x0000
        /*0072*/ 	.short	0x0000
        /*0074*/ 	.byte	0x00, 0xf4, 0x21, 0x00


	//----- nvinfo : EIATTR_SPARSE_MMA_MASK
	.align		4
.L_23:
        /*0078*/ 	.byte	0x03, 0x50
        /*007a*/ 	.short	0x0000


	//----- nvinfo : EIATTR_MAXREG_COUNT
	.align		4
        /*007c*/ 	.byte	0x03, 0x1b
        /*007e*/ 	.short	0x00ff


	//----- nvinfo : EIATTR_EXIT_INSTR_OFFSETS
	.align		4
        /*0080*/ 	.byte	0x04, 0x1c
        /*0082*/ 	.short	(.L_25 - .L_24)


	//   ....[0]....
.L_24:
        /*0084*/ 	.word	0x000002b0


	//   ....[1]....
        /*0088*/ 	.word	0x000002d0


	//----- nvinfo : EIATTR_REQNTID
	.align		4
.L_25:
        /*008c*/ 	.byte	0x04, 0x10
        /*008e*/ 	.short	(.L_27 - .L_26)
.L_26:
        /*0090*/ 	.word	0x00000080
        /*0094*/ 	.word	0x00000001
        /*0098*/ 	.word	0x00000001


	//----- nvinfo : EIATTR_CBANK_PARAM_SIZE
	.align		4
.L_27:
        /*009c*/ 	.byte	0x03, 0x19
        /*009e*/ 	.short	0x0034


	//----- nvinfo : EIATTR_PARAM_CBANK
	.align		4
        /*00a0*/ 	.byte	0x04, 0x0a
        /*00a2*/ 	.short	(.L_29 - .L_28)
	.align		4
.L_28:
        /*00a4*/ 	.word	index@(.nv.constant0.triton_poi_fused_native_layer_norm_10)
        /*00a8*/ 	.short	0x0210
        /*00aa*/ 	.short	0x0034


	//----- nvinfo : EIATTR_SW_WAR
	.align		4
.L_29:
        /*00ac*/ 	.byte	0x04, 0x36
        /*00ae*/ 	.short	(.L_31 - .L_30)
.L_30:
        /*00b0*/ 	.word	0x00000008
.L_31:


//--------------------- .nv.callgraph             --------------------------
	.section	.nv.callgraph,"",@"SHT_CUDA_CALLGRAPH"
	.align	4
	.sectionentsize	8
	.align		4
        /*0000*/ 	.word	0x00000000
	.align		4
        /*0004*/ 	.word	0xffffffff
	.align		4
        /*0008*/ 	.word	0x00000000
	.align		4
        /*000c*/ 	.word	0xfffffffe
	.align		4
        /*0010*/ 	.word	0x00000000
	.align		4
        /*0014*/ 	.word	0xfffffffd
	.align		4
        /*0018*/ 	.word	0x00000000
	.align		4
        /*001c*/ 	.word	0xfffffffc


//--------------------- .text.triton_poi_fused_native_layer_norm_10 --------------------------
	.section	.text.triton_poi_fused_native_layer_norm_10,"ax",@progbits
	.align	128
        .global         triton_poi_fused_native_layer_norm_10
        .type           triton_poi_fused_native_layer_norm_10,@function
        .size           triton_poi_fused_native_layer_norm_10,(.L_x_1 - triton_poi_fused_native_layer_norm_10)
        .other          triton_poi_fused_native_layer_norm_10,@"STO_CUDA_ENTRY STV_DEFAULT"
triton_poi_fused_native_layer_norm_10:
.text.triton_poi_fused_native_layer_norm_10:
[----:B------:R-:W0:Y:S01]  /*0000*/  LDC R1, c[0x0][0x28] ;  /* 0x00000a00ff017b82 */ /* 0x000e220000000800 */
[----:B------:R-:W1:Y:S07]  /*0010*/  S2R R0, SR_TID.X ;  /* 0x0000000000007919 */ /* 0x000e6e0000002100 */
[----:B------:R-:W2:Y:S01]  /*0020*/  LDC.64 R14, c[0x0][0x218] ;  /* 0x00008600ff0e7b82 */ /* 0x000ea20000000a00 */
[----:B------:R-:W-:Y:S01]  /*0030*/  CS2R R4, SRZ ;  /* 0x0000000000047805 */ /* 0x000fe2000001ff00 */
[----:B------:R-:W-:Y:S01]  /*0040*/  ULDC.64 UR4, c[0x0][0x208] ;  /* 0x0000820000047ab9 */ /* 0x000fe20000000a00 */
[----:B------:R-:W3:Y:S05]  /*0050*/  S2R R3, SR_CTAID.X ;  /* 0x0000000000037919 */ /* 0x000eea0000002500 */
[----:B------:R-:W4:Y:S08]  /*0060*/  LDC.64 R12, c[0x0][0x210] ;  /* 0x00008400ff0c7b82 */ /* 0x000f300000000a00 */
[----:B------:R-:W5:Y:S08]  /*0070*/  LDC.64 R10, c[0x0][0x228] ;  /* 0x00008a00ff0a7b82 */ /* 0x000f700000000a00 */
[----:B------:R-:W5:Y:S01]  /*0080*/  LDC.64 R6, c[0x0][0x230] ;  /* 0x00008c00ff067b82 */ /* 0x000f620000000a00 */
[----:B-1----:R-:W-:-:S07]  /*0090*/  SHF.L.U32 R0, R0, 0x1, RZ ;  /* 0x0000000100007819 */ /* 0x002fce00000006ff */
[----:B------:R-:W1:Y:S01]  /*00a0*/  LDC.64 R8, c[0x0][0x220] ;  /* 0x00008800ff087b82 */ /* 0x000e620000000a00 */
[----:B------:R-:W-:-:S04]  /*00b0*/  LOP3.LUT R0, R0, 0xfe, RZ, 0xc0, !PT ;  /* 0x000000fe00007812 */ /* 0x000fc800078ec0ff */
[----:B---3--:R-:W-:-:S04]  /*00c0*/  LEA R0, R3, R0, 0x8 ;  /* 0x0000000003007211 */ /* 0x008fc800078e40ff */
[----:B------:R-:W-:Y:S02]  /*00d0*/  SHF.R.S32.HI R3, RZ, 0x1f, R0 ;  /* 0x0000001fff037819 */ /* 0x000fe40000011400 */
[----:B------:R-:W-:Y:S02]  /*00e0*/  ISETP.GE.AND P0, PT, R0, 0x400, PT ;  /* 0x000004000000780c */ /* 0x000fe40003f06270 */
[----:B------:R-:W-:-:S04]  /*00f0*/  LEA.HI R3, R3, R0, RZ, 0x2 ;  /* 0x0000000003037211 */ /* 0x000fc800078f10ff */
[----:B------:R-:W-:Y:S02]  /*0100*/  LOP3.LUT R17, R3, 0xfffffffc, RZ, 0xc0, !PT ;  /* 0xfffffffc03117812 */ /* 0x000fe400078ec0ff */
[----:B------:R-:W-:Y:S02]  /*0110*/  SHF.R.S32.HI R19, RZ, 0x2, R3 ;  /* 0x00000002ff137819 */ /* 0x000fe40000011403 */
[----:B------:R-:W-:Y:S02]  /*0120*/  CS2R R2, SRZ ;  /* 0x0000000000027805 */ /* 0x000fe4000001ff00 */
[----:B------:R-:W-:Y:S01]  /*0130*/  IADD3 R21, R0, -R17, RZ ;  /* 0x8000001100157210 */ /* 0x000fe20007ffe0ff */
[----:B--2---:R-:W-:-:S04]  /*0140*/  IMAD.WIDE R16, R19, 0x4, R14 ;  /* 0x0000000413107825 */ /* 0x004fc800078e020e */
[----:B----4-:R-:W-:Y:S01]  /*0150*/  IMAD.WIDE R14, R0, 0x4, R12 ;  /* 0x00000004000e7825 */ /* 0x010fe200078e020c */
[----:B------:R-:W2:Y:S03]  /*0160*/  @!P0 LDG.E.EL R5, desc[UR4][R16.64] ;  /* 0x0000000410058981 */ /* 0x000ea6000c2e1900 */
[C---:B-----5:R-:W-:Y:S01]  /*0170*/  IMAD.WIDE R10, R21.reuse, 0x4, R10 ;  /* 0x00000004150a7825 */ /* 0x060fe200078e020a */
[----:B------:R-:W3:Y:S03]  /*0180*/  @!P0 LDG.E.EL R4, desc[UR4][R16.64] ;  /* 0x0000000410048981 */ /* 0x000ee6000c2e1900 */
[----:B0-----:R-:W-:Y:S01]  /*0190*/  IMAD.WIDE R6, R21, 0x4, R6 ;  /* 0x0000000415067825 */ /* 0x001fe200078e0206 */
[----:B------:R-:W-:Y:S01]  /*01a0*/  CS2R R20, SRZ ;  /* 0x0000000000147805 */ /* 0x000fe2000001ff00 */
[----:B------:R0:W2:Y:S02]  /*01b0*/  @!P0 LDG.E.64 R2, desc[UR4][R14.64] ;  /* 0x000000040e028981 */ /* 0x0000a4000c1e1b00 */
[----:B-1----:R-:W-:Y:S01]  /*01c0*/  IMAD.WIDE R18, R19, 0x4, R8 ;  /* 0x0000000413127825 */ /* 0x002fe200078e0208 */
[----:B------:R-:W-:-:S02]  /*01d0*/  CS2R R12, SRZ ;  /* 0x00000000000c7805 */ /* 0x000fc4000001ff00 */
[----:B------:R-:W-:Y:S02]  /*01e0*/  CS2R R8, SRZ ;  /* 0x0000000000087805 */ /* 0x000fe4000001ff00 */
[----:B------:R-:W4:Y:S01]  /*01f0*/  @!P0 LDG.E.EL R20, desc[UR4][R18.64] ;  /* 0x0000000412148981 */ /* 0x000f22000c2e1900 */
[----:B0-----:R-:W0:Y:S03]  /*0200*/  LDC.64 R14, c[0x0][0x238] ;  /* 0x00008e00ff0e7b82 */ /* 0x001e260000000a00 */
[----:B------:R-:W5:Y:S04]  /*0210*/  @!P0 LDG.E.EL R21, desc[UR4][R18.64] ;  /* 0x0000000412158981 */ /* 0x000f68000c2e1900 */
[----:B------:R-:W5:Y:S04]  /*0220*/  @!P0 LDG.E.EL.64 R12, desc[UR4][R10.64] ;  /* 0x000000040a0c8981 */ /* 0x000f68000c2e1b00 */
[----:B------:R-:W5:Y:S01]  /*0230*/  @!P0 LDG.E.EL.64 R8, desc[UR4][R6.64] ;  /* 0x0000000406088981 */ /* 0x000f62000c2e1b00 */
[----:B--2---:R-:W-:Y:S01]  /*0240*/  FADD R5, -R5, R2 ;  /* 0x0000000205057221 */ /* 0x004fe20000000100 */
[----:B---3--:R-:W-:Y:S01]  /*0250*/  FADD R4, -R4, R3 ;  /* 0x0000000304047221 */ /* 0x008fe20000000100 */
[----:B0-----:R-:W-:-:S04]  /*0260*/  IMAD.WIDE R2, R0, 0x4, R14 ;  /* 0x0000000400027825 */ /* 0x001fc800078e020e */
[----:B----4-:R-:W-:Y:S01]  /*0270*/  FMUL R5, R5, R20 ;  /* 0x0000001405057220 */ /* 0x010fe20000400000 */
[----:B-----5:R-:W-:-:S03]  /*0280*/  FMUL R4, R4, R21 ;  /* 0x0000001504047220 */ /* 0x020fc60000400000 */
[----:B------:R-:W-:Y:S01]  /*0290*/  FFMA R8, R5, R12, R8 ;  /* 0x0000000c05087223 */ /* 0x000fe20000000008 */
[----:B------:R-:W-:Y:S01]  /*02a0*/  FFMA R9, R4, R13, R9 ;  /* 0x0000000d04097223 */ /* 0x000fe20000000009 */
[----:B------:R-:W-:Y:S06]  /*02b0*/  @P0 EXIT ;  /* 0x000000000000094d */ /* 0x000fec0003800000 */
[----:B------:R-:W-:Y:S01]  /*02c0*/  STG.E.64 desc[UR4][R2.64], R8 ;  /* 0x0000000802007986 */ /* 0x000fe2000c101b04 */
[----:B------:R-:W-:Y:S05]  /*02d0*/  EXIT ;  /* 0x000000000000794d */ /* 0x000fea0003800000 */
.L_x_0:
[----:B------:R-:W-:-:S00]  /*02e0*/  BRA `(.L_x_0) ;  /* 0xfffffffc00fc7947 */ /* 0x000fc0000383ffff */
[----:B------:R-:W-:-:S00]  /*02f0*/  NOP ;  /* 0x0000000000007918 */ /* 0x000fc00000000000 */
        /* <DEDUP_REMOVED lines=8> */
.L_x_1:


//--------------------- .nv.constant0.triton_poi_fused_native_layer_norm_10 --------------------------
	.section	.nv.constant0.triton_poi_fused_native_layer_norm_10,"a",@progbits
	.sectionflags	@""
	.align	4
.nv.constant0.triton_poi_fused_native_layer_norm_10:
	.zero		580
